	.headerflags	@"EF_CUDA_TEXMODE_UNIFIED EF_CUDA_64BIT_ADDRESS EF_CUDA_SM89 EF_CUDA_VIRTUAL_SM(EF_CUDA_SM89)"
	.elftype	@"ET_EXEC"


//--------------------- .nv.info                  --------------------------
	.section	.nv.info,"",@"SHT_CUDA_INFO"
	.align	4


	//----- nvinfo : EIATTR_REGCOUNT
	.align		4
        /*0000*/ 	.byte	0x04, 0x2f
        /*0002*/ 	.short	(.L_1 - .L_0)
	.align		4
.L_0:
        /*0004*/ 	.word	index@(triton__0d1d2d3d4d5de)
        /*0008*/ 	.word	0x00000020


	//----- nvinfo : EIATTR_MAX_STACK_SIZE
	.align		4
.L_1:
        /*000c*/ 	.byte	0x04, 0x23
        /*000e*/ 	.short	(.L_3 - .L_2)
	.align		4
.L_2:
        /*0010*/ 	.word	index@(triton__0d1d2d3d4d5de)
        /*0014*/ 	.word	0x00000000


	//----- nvinfo : EIATTR_MIN_STACK_SIZE
	.align		4
.L_3:
        /*0018*/ 	.byte	0x04, 0x12
        /*001a*/ 	.short	(.L_5 - .L_4)
	.align		4
.L_4:
        /*001c*/ 	.word	index@(triton__0d1d2d3d4d5de)
        /*0020*/ 	.word	0x00000000


	//----- nvinfo : EIATTR_FRAME_SIZE
	.align		4
.L_5:
        /*0024*/ 	.byte	0x04, 0x11
        /*0026*/ 	.short	(.L_7 - .L_6)
	.align		4
.L_6:
        /*0028*/ 	.word	index@(triton__0d1d2d3d4d5de)
        /*002c*/ 	.word	0x00000000
.L_7:


//--------------------- .nv.info.triton__0d1d2d3d4d5de --------------------------
	.section	.nv.info.triton__0d1d2d3d4d5de,"",@"SHT_CUDA_INFO"
	.align	4


	//----- nvinfo : EIATTR_CUDA_API_VERSION
	.align		4
        /*0000*/ 	.byte	0x04, 0x37
        /*0002*/ 	.short	(.L_9 - .L_8)
.L_8:
        /*0004*/ 	.word	0x0000007b


	//----- nvinfo : EIATTR_PARAM_CBANK
	.align		4
.L_9:
        /*0008*/ 	.byte	0x04, 0x0a
        /*000a*/ 	.short	(.L_11 - .L_10)
	.align		4
.L_10:
        /*000c*/ 	.word	index@(.nv.constant0.triton__0d1d2d3d4d5de)
        /*0010*/ 	.short	0x0160
        /*0012*/ 	.short	0x002c


	//----- nvinfo : EIATTR_CBANK_PARAM_SIZE
	.align		4
.L_11:
        /*0014*/ 	.byte	0x03, 0x19
        /*0016*/ 	.short	0x002c


	//----- nvinfo : EIATTR_KPARAM_INFO
	.align		4
        /*0018*/ 	.byte	0x04, 0x17
        /*001a*/ 	.short	(.L_13 - .L_12)
.L_12:
        /*001c*/ 	.word	0x00000000
        /*0020*/ 	.short	0x0005
        /*0022*/ 	.short	0x0028
        /*0024*/ 	.byte	0x00, 0xf0, 0x11, 0x00


	//----- nvinfo : EIATTR_KPARAM_INFO
	.align		4
.L_13:
        /*0028*/ 	.byte	0x04, 0x17
        /*002a*/ 	.short	(.L_15 - .L_14)
.L_14:
        /*002c*/ 	.word	0x00000000
        /*0030*/ 	.short	0x0004
        /*0032*/ 	.short	0x0020
        /*0034*/ 	.byte	0x00, 0xf0, 0x21, 0x00


	//----- nvinfo : EIATTR_KPARAM_INFO
	.align		4
.L_15:
        /*0038*/ 	.byte	0x04, 0x17
        /*003a*/ 	.short	(.L_17 - .L_16)
.L_16:
        /*003c*/ 	.word	0x00000000
        /*0040*/ 	.short	0x0003
        /*0042*/ 	.short	0x0018
        /*0044*/ 	.byte	0x00, 0xf0, 0x21, 0x00


	//----- nvinfo : EIATTR_KPARAM_INFO
	.align		4
.L_17:
        /*0048*/ 	.byte	0x04, 0x17
        /*004a*/ 	.short	(.L_19 - .L_18)
.L_18:
        /*004c*/ 	.word	0x00000000
        /*0050*/ 	.short	0x0002
        /*0052*/ 	.short	0x0010
        /*0054*/ 	.byte	0x00, 0xf0, 0x21, 0x00


	//----- nvinfo : EIATTR_KPARAM_INFO
	.align		4
.L_19:
        /*0058*/ 	.byte	0x04, 0x17
        /*005a*/ 	.short	(.L_21 - .L_20)
.L_20:
        /*005c*/ 	.word	0x00000000
        /*0060*/ 	.short	0x0001
        /*0062*/ 	.short	0x0008
        /*0064*/ 	.byte	0x00, 0xf0, 0x21, 0x00


	//----- nvinfo : EIATTR_KPARAM_INFO
	.align		4
.L_21:
        /*0068*/ 	.byte	0x04, 0x17
        /*006a*/ 	.short	(.L_23 - .L_22)
.L_22:
        /*006c*/ 	.word	0x00000000
        /*0070*/ 	.short	0x0000
        /*0072*/ 	.short	0x0000
        /*0074*/ 	.byte	0x00, 0xf0, 0x21, 0x00


	//----- nvinfo : EIATTR_MAXREG_COUNT
	.align		4
.L_23:
        /*0078*/ 	.byte	0x03, 0x1b
        /*007a*/ 	.short	0x00ff


	//----- nvinfo : EIATTR_EXIT_INSTR_OFFSETS
	.align		4
        /*007c*/ 	.byte	0x04, 0x1c
        /*007e*/ 	.short	(.L_25 - .L_24)


	//   ....[0]....
.L_24:
        /*0080*/ 	.word	0x000008e0


	//----- nvinfo : EIATTR_MAX_THREADS
	.align		4
.L_25:
        /*0084*/ 	.byte	0x04, 0x05
        /*0086*/ 	.short	(.L_27 - .L_26)
.L_26:
        /*0088*/ 	.word	0x00000100
        /*008c*/ 	.word	0x00000001
        /*0090*/ 	.word	0x00000001
.L_27:


//--------------------- .nv.rel.action            --------------------------
	.section	.nv.rel.action,"",@"SHT_CUDA_RELOCINFO"
	.align	8
	.sectionentsize	8
        /*0000*/ 	.byte	0x73, 0x00, 0x00, 0x00, 0x00, 0x00, 0x00, 0x00, 0x00, 0x00, 0x00, 0x11, 0x25, 0x00, 0x05, 0x36


//--------------------- .nv.constant0.triton__0d1d2d3d4d5de --------------------------
	.section	.nv.constant0.triton__0d1d2d3d4d5de,"a",@progbits
	.align	4
.nv.constant0.triton__0d1d2d3d4d5de:
	.zero		396


//--------------------- .text.triton__0d1d2d3d4d5de --------------------------
	.section	.text.triton__0d1d2d3d4d5de,"ax",@progbits
	.sectioninfo	@"SHI_REGISTERS=32"
	.align	128
        .global         triton__0d1d2d3d4d5de
        .type           triton__0d1d2d3d4d5de,@function
        .size           triton__0d1d2d3d4d5de,(.L_x_1 - triton__0d1d2d3d4d5de)
        .other          triton__0d1d2d3d4d5de,@"STO_CUDA_ENTRY STV_DEFAULT"
triton__0d1d2d3d4d5de:
.text.triton__0d1d2d3d4d5de:
[----:B------:R-:W-:-:S02]  /*0000*/  IMAD.MOV.U32 R1, RZ, RZ, c[0x0][0x28] ;  /* 0x00000a00ff017624 */ /* 0x000fc400078e00ff */
[----:B------:R-:W0:Y:S01]  /*0010*/  S2R R0, SR_TID.X ;  /* 0x0000000000007919 */ /* 0x000e220000002100 */
[----:B------:R-:W-:Y:S01]  /*0020*/  IMAD.MOV.U32 R12, RZ, RZ, 0x2 ;  /* 0x00000002ff0c7424 */ /* 0x000fe200078e00ff */
[----:B------:R-:W-:Y:S02]  /*0030*/  ULDC.64 UR4, c[0x0][0x118] ;  /* 0x0000460000047ab9 */ /* 0x000fe40000000a00 */
[----:B------:R-:W1:Y:S01]  /*0040*/  S2R R5, SR_CTAID.X ;  /* 0x0000000000057919 */ /* 0x000e620000002500 */
[----:B0-----:R-:W-:Y:S01]  /*0050*/  IMAD.SHL.U32 R0, R0, 0x2, RZ ;  /* 0x0000000200007824 */ /* 0x001fe200078e00ff */
[----:B-1----:R-:W-:-:S04]  /*0060*/  SHF.R.S32.HI R11, RZ, 0x16, R5 ;  /* 0x00000016ff0b7819 */ /* 0x002fc80000011405 */
[----:B------:R-:W-:Y:S02]  /*0070*/  LOP3.LUT R0, R0, 0x1fe, RZ, 0xc0, !PT ;  /* 0x000001fe00007812 */ /* 0x000fe400078ec0ff */
[----:B------:R-:W-:-:S03]  /*0080*/  SGXT R11, R11, 0x1 ;  /* 0x000000010b0b781a */ /* 0x000fc60000000200 */
[----:B------:R-:W-:-:S05]  /*0090*/  IMAD R13, R5, 0x200, R0 ;  /* 0x00000200050d7824 */ /* 0x000fca00078e0200 */
[----:B------:R-:W-:Y:S02]  /*00a0*/  SHF.R.S32.HI R0, RZ, 0x1f, R13 ;  /* 0x0000001fff007819 */ /* 0x000fe4000001140d */
[----:B------:R-:W-:Y:S02]  /*00b0*/  IADD3 R10, R13, 0x1, RZ ;  /* 0x000000010d0a7810 */ /* 0x000fe40007ffe0ff */
[CC--:B------:R-:W-:Y:S02]  /*00c0*/  LEA.HI R2, R0.reuse, R13.reuse, RZ, 0x13 ;  /* 0x0000000d00027211 */ /* 0x0c0fe400078f98ff */
[----:B------:R-:W-:Y:S02]  /*00d0*/  LEA.HI R4, R0, R13, RZ, 0x8 ;  /* 0x0000000d00047211 */ /* 0x000fe400078f40ff */
[----:B------:R-:W-:Y:S02]  /*00e0*/  SHF.R.S32.HI R6, RZ, 0x13, R2 ;  /* 0x00000013ff067819 */ /* 0x000fe40000011402 */
[----:B------:R-:W-:-:S02]  /*00f0*/  SHF.R.S32.HI R0, RZ, 0x8, R4 ;  /* 0x00000008ff007819 */ /* 0x000fc40000011404 */
[----:B------:R-:W-:Y:S02]  /*0100*/  SHF.R.S32.HI R3, RZ, 0x1f, R4 ;  /* 0x0000001fff037819 */ /* 0x000fe40000011404 */
[----:B------:R-:W-:Y:S02]  /*0110*/  LOP3.LUT R7, R6, 0xffff, RZ, 0xc0, !PT ;  /* 0x0000ffff06077812 */ /* 0x000fe400078ec0ff */
[----:B------:R-:W-:Y:S02]  /*0120*/  LEA.HI R3, R3, R0, RZ, 0xb ;  /* 0x0000000003037211 */ /* 0x000fe400078f58ff */
[----:B------:R-:W-:Y:S02]  /*0130*/  LEA.HI R7, R7, R6, RZ, 0x11 ;  /* 0x0000000607077211 */ /* 0x000fe400078f88ff */
[----:B------:R-:W-:Y:S02]  /*0140*/  LOP3.LUT R3, R3, 0xff800, RZ, 0xc0, !PT ;  /* 0x000ff80003037812 */ /* 0x000fe400078ec0ff */
[----:B------:R-:W-:-:S02]  /*0150*/  LOP3.LUT R7, R7, 0xfffe, RZ, 0xc0, !PT ;  /* 0x0000fffe07077812 */ /* 0x000fc400078ec0ff */
[----:B------:R-:W-:Y:S01]  /*0160*/  LOP3.LUT R2, R2, 0xfff80000, RZ, 0xc0, !PT ;  /* 0xfff8000002027812 */ /* 0x000fe200078ec0ff */
[----:B------:R-:W-:Y:S01]  /*0170*/  IMAD.IADD R5, R0, 0x1, -R3 ;  /* 0x0000000100057824 */ /* 0x000fe200078e0a03 */
[----:B------:R-:W-:Y:S01]  /*0180*/  LEA.HI R0, R11, R13, RZ, 0x14 ;  /* 0x0000000d0b007211 */ /* 0x000fe200078fa0ff */
[----:B------:R-:W-:Y:S01]  /*0190*/  IMAD.MOV R7, RZ, RZ, -R7 ;  /* 0x000000ffff077224 */ /* 0x000fe200078e0a07 */
[----:B------:R-:W-:Y:S01]  /*01a0*/  LOP3.LUT R4, R4, 0xffffff00, RZ, 0xc0, !PT ;  /* 0xffffff0004047812 */ /* 0x000fe200078ec0ff */
[----:B------:R-:W-:Y:S01]  /*01b0*/  IMAD.IADD R25, R13, 0x1, -R2 ;  /* 0x000000010d197824 */ /* 0x000fe200078e0a02 */
[----:B------:R-:W-:Y:S02]  /*01c0*/  SHF.R.S32.HI R8, RZ, 0x14, R0 ;  /* 0x00000014ff087819 */ /* 0x000fe40000011400 */
[----:B------:R-:W-:Y:S01]  /*01d0*/  PRMT R7, R7, 0x7710, RZ ;  /* 0x0000771007077816 */ /* 0x000fe200000000ff */
[----:B------:R-:W-:Y:S01]  /*01e0*/  IMAD.WIDE R2, R25, R12, c[0x0][0x170] ;  /* 0x00005c0019027625 */ /* 0x000fe200078e020c */
[----:B------:R-:W-:-:S03]  /*01f0*/  LEA.HI R0, R11, R10, RZ, 0x8 ;  /* 0x0000000a0b007211 */ /* 0x000fc600078f40ff */
[----:B------:R-:W-:Y:S01]  /*0200*/  IMAD.IADD R6, R6, 0x1, R7 ;  /* 0x0000000106067824 */ /* 0x000fe200078e0207 */
[----:B------:R-:W-:Y:S01]  /*0210*/  LOP3.LUT R27, R0, 0xffffff00, RZ, 0xc0, !PT ;  /* 0xffffff00001b7812 */ /* 0x000fe200078ec0ff */
[----:B------:R-:W-:Y:S01]  /*0220*/  IMAD R5, R5, 0x4, R8 ;  /* 0x0000000405057824 */ /* 0x000fe200078e0208 */
[----:B------:R0:W2:Y:S01]  /*0230*/  LDG.E.EL.U16 R21, [R2.64] ;  /* 0x0000000402157981 */ /* 0x0000a2000c2e1500 */
[----:B------:R-:W-:Y:S01]  /*0240*/  IMAD.IADD R29, R13, 0x1, -R4 ;  /* 0x000000010d1d7824 */ /* 0x000fe200078e0a04 */
[----:B------:R-:W-:Y:S01]  /*0250*/  PRMT R28, R6, 0x9910, RZ ;  /* 0x00009910061c7816 */ /* 0x000fe200000000ff */
[----:B------:R-:W-:Y:S01]  /*0260*/  IMAD.SHL.U32 R26, R5, 0x400, RZ ;  /* 0x00000400051a7824 */ /* 0x000fe200078e00ff */
[----:B------:R-:W-:Y:S01]  /*0270*/  PRMT R14, RZ, 0x7610, R14 ;  /* 0x00007610ff0e7816 */ /* 0x000fe2000000000e */
[----:B------:R-:W-:Y:S01]  /*0280*/  IMAD.IADD R27, R10, 0x1, -R27 ;  /* 0x000000010a1b7824 */ /* 0x000fe200078e0a1b */
[----:B------:R-:W-:Y:S01]  /*0290*/  ISETP.GE.AND P0, PT, R29, 0x80, PT ;  /* 0x000000801d00780c */ /* 0x000fe20003f06270 */
[----:B------:R-:W-:Y:S01]  /*02a0*/  IMAD.SHL.U32 R28, R28, 0x100, RZ ;  /* 0x000001001c1c7824 */ /* 0x000fe200078e00ff */
[----:B------:R-:W-:-:S02]  /*02b0*/  SHF.R.S32.HI R0, RZ, 0x1f, R26 ;  /* 0x0000001fff007819 */ /* 0x000fc4000001141a */
[-C--:B------:R-:W-:Y:S02]  /*02c0*/  IADD3 R5, P2, R29, R26.reuse, RZ ;  /* 0x0000001a1d057210 */ /* 0x080fe40007f5e0ff */
[----:B0-----:R-:W-:Y:S02]  /*02d0*/  IADD3 R3, P3, R27, R26, RZ ;  /* 0x0000001a1b037210 */ /* 0x001fe40007f7e0ff */
[-C--:B------:R-:W-:Y:S02]  /*02e0*/  LEA.HI.X.SX32 R16, R29, R0.reuse, 0x1, P2 ;  /* 0x000000001d107211 */ /* 0x080fe400010f0eff */
[----:B------:R-:W-:Y:S02]  /*02f0*/  LEA.HI.X.SX32 R6, R27, R0, 0x1, P3 ;  /* 0x000000001b067211 */ /* 0x000fe400018f0eff */
[----:B------:R-:W-:Y:S02]  /*0300*/  LEA R4, P4, R5, c[0x0][0x160], 0x1 ;  /* 0x0000580005047a11 */ /* 0x000fe400078808ff */
[----:B------:R-:W-:-:S02]  /*0310*/  SHF.R.S32.HI R0, RZ, 0x1f, R28 ;  /* 0x0000001fff007819 */ /* 0x000fc4000001141c */
[C---:B------:R-:W-:Y:S02]  /*0320*/  IADD3 R7, P2, R28.reuse, R5, RZ ;  /* 0x000000051c077210 */ /* 0x040fe40007f5e0ff */
[----:B------:R-:W-:Y:S02]  /*0330*/  IADD3 R9, P3, R28, R3, RZ ;  /* 0x000000031c097210 */ /* 0x000fe40007f7e0ff */
[----:B------:R-:W-:Y:S02]  /*0340*/  LEA R2, P5, R3, c[0x0][0x160], 0x1 ;  /* 0x0000580003027a11 */ /* 0x000fe400078a08ff */
[--C-:B------:R-:W-:Y:S01]  /*0350*/  LEA.HI.X R5, R5, c[0x0][0x164], R16.reuse, 0x1, P4 ;  /* 0x0000590005057a11 */ /* 0x100fe200020f0c10 */
[C---:B------:R-:W-:Y:S01]  /*0360*/  IMAD.X R16, R0.reuse, 0x1, R16, P2 ;  /* 0x0000000100107824 */ /* 0x040fe200010e0610 */
[--C-:B------:R-:W-:Y:S01]  /*0370*/  LEA.HI.X R3, R3, c[0x0][0x164], R6.reuse, 0x1, P5 ;  /* 0x0000590003037a11 */ /* 0x100fe200028f0c06 */
[----:B------:R-:W-:Y:S01]  /*0380*/  IMAD.X R0, R0, 0x1, R6, P3 ;  /* 0x0000000100007824 */ /* 0x000fe200018e0606 */
[----:B------:R-:W-:Y:S01]  /*0390*/  LEA R6, P2, R7, c[0x0][0x160], 0x1 ;  /* 0x0000580007067a11 */ /* 0x000fe200078408ff */
[----:B------:R0:W3:Y:S01]  /*03a0*/  @!P0 LDG.E.U16 R14, [R4.64+0x500] ;  /* 0x00050004040e8981 */ /* 0x0000e2000c1e1500 */
[----:B------:R-:W-:-:S02]  /*03b0*/  ISETP.GT.AND P1, PT, R29, 0x7f, PT ;  /* 0x0000007f1d00780c */ /* 0x000fc40003f24270 */
[----:B------:R-:W-:Y:S02]  /*03c0*/  LEA.HI.X R7, R7, c[0x0][0x164], R16, 0x1, P2 ;  /* 0x0000590007077a11 */ /* 0x000fe400010f0c10 */
[C---:B------:R-:W-:Y:S02]  /*03d0*/  ISETP.GE.AND P3, PT, R27.reuse, 0x80, PT ;  /* 0x000000801b00780c */ /* 0x040fe40003f66270 */
[----:B------:R-:W-:Y:S02]  /*03e0*/  ISETP.GT.AND P2, PT, R27, 0x7f, PT ;  /* 0x0000007f1b00780c */ /* 0x000fe40003f44270 */
[----:B------:R-:W-:Y:S02]  /*03f0*/  LEA R8, P4, R9, c[0x0][0x160], 0x1 ;  /* 0x0000580009087a11 */ /* 0x000fe400078808ff */
[----:B------:R-:W-:Y:S02]  /*0400*/  LEA.HI R11, R11, R10, RZ, 0x13 ;  /* 0x0000000a0b0b7211 */ /* 0x000fe400078f98ff */
[----:B------:R-:W-:-:S02]  /*0410*/  PRMT R18, RZ, 0x7610, R18 ;  /* 0x00007610ff127816 */ /* 0x000fc40000000012 */
[--C-:B------:R-:W-:Y:S02]  /*0420*/  LEA.HI.X R9, R9, c[0x0][0x164], R0.reuse, 0x1, P4 ;  /* 0x0000590009097a11 */ /* 0x100fe400020f0c00 */
[----:B------:R-:W-:Y:S02]  /*0430*/  PRMT R0, RZ, 0x7610, R0 ;  /* 0x00007610ff007816 */ /* 0x000fe40000000000 */
[----:B------:R-:W-:Y:S01]  /*0440*/  PRMT R16, RZ, 0x7610, R16 ;  /* 0x00007610ff107816 */ /* 0x000fe20000000010 */
[----:B------:R0:W4:Y:S01]  /*0450*/  @P1 LDG.E.U16 R18, [R4.64+0x300] ;  /* 0x0003000404121981 */ /* 0x000122000c1e1500 */
[----:B------:R-:W-:Y:S02]  /*0460*/  PRMT R20, RZ, 0x7610, R20 ;  /* 0x00007610ff147816 */ /* 0x000fe40000000014 */
[----:B------:R-:W-:Y:S01]  /*0470*/  PRMT R17, RZ, 0x7610, R17 ;  /* 0x00007610ff117816 */ /* 0x000fe20000000011 */
[----:B------:R1:W5:Y:S01]  /*0480*/  @!P0 LDG.E.U16 R0, [R6.64+0x100] ;  /* 0x0001000406008981 */ /* 0x000362000c1e1500 */
[----:B------:R-:W-:-:S02]  /*0490*/  PRMT R19, RZ, 0x7610, R19 ;  /* 0x00007610ff137816 */ /* 0x000fc40000000013 */
[----:B------:R-:W-:Y:S01]  /*04a0*/  PRMT R15, RZ, 0x7610, R15 ;  /* 0x00007610ff0f7816 */ /* 0x000fe2000000000f */
[----:B------:R1:W5:Y:S01]  /*04b0*/  @P1 LDG.E.U16 R16, [R6.64+-0x100] ;  /* 0xffff000406101981 */ /* 0x000362000c1e1500 */
[----:B------:R-:W-:-:S03]  /*04c0*/  LOP3.LUT R11, R11, 0xfff80000, RZ, 0xc0, !PT ;  /* 0xfff800000b0b7812 */ /* 0x000fc600078ec0ff */
[----:B------:R0:W5:Y:S02]  /*04d0*/  @!P3 LDG.E.U16 R20, [R2.64+0x500] ;  /* 0x000500040214b981 */ /* 0x000164000c1e1500 */
[----:B------:R-:W-:Y:S02]  /*04e0*/  IMAD.IADD R11, R10, 0x1, -R11 ;  /* 0x000000010a0b7824 */ /* 0x000fe400078e0a0b */
[----:B------:R0:W5:Y:S04]  /*04f0*/  @P2 LDG.E.U16 R17, [R2.64+0x300] ;  /* 0x0003000402112981 */ /* 0x000168000c1e1500 */
[----:B------:R0:W5:Y:S01]  /*0500*/  @!P3 LDG.E.U16 R19, [R8.64+0x100] ;  /* 0x000100040813b981 */ /* 0x000162000c1e1500 */
[----:B------:R-:W-:-:S03]  /*0510*/  IMAD.WIDE R22, R11, R12, c[0x0][0x168] ;  /* 0x00005a000b167625 */ /* 0x000fc600078e020c */
[----:B------:R0:W5:Y:S01]  /*0520*/  @P2 LDG.E.U16 R15, [R8.64+-0x100] ;  /* 0xffff0004080f2981 */ /* 0x000162000c1e1500 */
[C---:B------:R-:W-:Y:S01]  /*0530*/  IADD3 R29, R28.reuse, R26, R29 ;  /* 0x0000001a1c1d7210 */ /* 0x040fe20007ffe01d */
[----:B------:R-:W-:Y:S01]  /*0540*/  IMAD.WIDE R10, R11, R12, c[0x0][0x170] ;  /* 0x00005c000b0a7625 */ /* 0x000fe200078e020c */
[----:B------:R-:W-:Y:S01]  /*0550*/  IADD3 R27, R28, R26, R27 ;  /* 0x0000001a1c1b7210 */ /* 0x000fe20007ffe01b */
[----:B------:R-:W5:Y:S02]  /*0560*/  LDG.E.EL.U16 R22, [R22.64] ;  /* 0x0000000416167981 */ /* 0x000f64000c2e1500 */
[-C--:B------:R-:W-:Y:S02]  /*0570*/  IMAD.WIDE R24, R25, R12.reuse, c[0x0][0x168] ;  /* 0x00005a0019187625 */ /* 0x080fe400078e020c */
[----:B------:R-:W5:Y:S02]  /*0580*/  LDG.E.EL.U16 R10, [R10.64] ;  /* 0x000000040a0a7981 */ /* 0x000f64000c2e1500 */
[----:B-1----:R-:W-:-:S02]  /*0590*/  IMAD.WIDE R6, R29, R12, c[0x0][0x160] ;  /* 0x000058001d067625 */ /* 0x002fc400078e020c */
[----:B0-----:R0:W5:Y:S02]  /*05a0*/  LDG.E.U16 R2, [R2.64+0x400] ;  /* 0x0004000402027981 */ /* 0x001164000c1e1500 */
[----:B------:R-:W-:Y:S02]  /*05b0*/  IMAD.WIDE R8, R27, R12, c[0x0][0x160] ;  /* 0x000058001b087625 */ /* 0x000fe400078e020c */
[----:B------:R-:W5:Y:S04]  /*05c0*/  LDG.E.EL.U16 R24, [R24.64] ;  /* 0x0000000418187981 */ /* 0x000f68000c2e1500 */
[----:B------:R1:W5:Y:S04]  /*05d0*/  LDG.E.U16 R6, [R6.64] ;  /* 0x0000000406067981 */ /* 0x000368000c1e1500 */
[----:B------:R-:W5:Y:S04]  /*05e0*/  LDG.E.U16 R8, [R8.64] ;  /* 0x0000000408087981 */ /* 0x000f68000c1e1500 */
[----:B------:R0:W5:Y:S01]  /*05f0*/  LDG.E.U16 R4, [R4.64+0x400] ;  /* 0x0004000404047981 */ /* 0x000162000c1e1500 */
[----:B--2---:R-:W-:Y:S01]  /*0600*/  IMAD.U32 R21, R21, 0x10000, RZ ;  /* 0x0001000015157824 */ /* 0x004fe200078e00ff */
[----:B---3--:R-:W-:-:S05]  /*0610*/  SEL R14, R14, RZ, !P0 ;  /* 0x000000ff0e0e7207 */ /* 0x008fca0004000000 */
[----:B------:R-:W-:-:S04]  /*0620*/  IMAD.U32 R14, R14, 0x10000, RZ ;  /* 0x000100000e0e7824 */ /* 0x000fc800078e00ff */
[----:B------:R-:W-:Y:S01]  /*0630*/  FADD R14, RZ, -R14 ;  /* 0x8000000eff0e7221 */ /* 0x000fe20000000000 */
[----:B----4-:R-:W-:Y:S02]  /*0640*/  SEL R18, R18, RZ, P1 ;  /* 0x000000ff12127207 */ /* 0x010fe40000800000 */
[----:B-----5:R-:W-:Y:S02]  /*0650*/  SEL R0, R0, RZ, !P0 ;  /* 0x000000ff00007207 */ /* 0x020fe40004000000 */
[----:B0-----:R-:W-:Y:S01]  /*0660*/  SEL R3, R16, RZ, P1 ;  /* 0x000000ff10037207 */ /* 0x001fe20000800000 */
[----:B------:R-:W-:Y:S01]  /*0670*/  IMAD.U32 R18, R18, 0x10000, RZ ;  /* 0x0001000012127824 */ /* 0x000fe200078e00ff */
[----:B------:R-:W-:Y:S02]  /*0680*/  SEL R20, R20, RZ, !P3 ;  /* 0x000000ff14147207 */ /* 0x000fe40005800000 */
[----:B------:R-:W-:Y:S01]  /*0690*/  SEL R17, R17, RZ, P2 ;  /* 0x000000ff11117207 */ /* 0x000fe20001000000 */
[----:B------:R-:W-:Y:S01]  /*06a0*/  IMAD.U32 R0, R0, 0x10000, RZ ;  /* 0x0001000000007824 */ /* 0x000fe200078e00ff */
[----:B------:R-:W-:Y:S01]  /*06b0*/  SEL R19, R19, RZ, !P3 ;  /* 0x000000ff13137207 */ /* 0x000fe20005800000 */
[----:B------:R-:W-:Y:S01]  /*06c0*/  IMAD.U32 R3, R3, 0x10000, RZ ;  /* 0x0001000003037824 */ /* 0x000fe200078e00ff */
[----:B------:R-:W-:Y:S01]  /*06d0*/  SEL R15, R15, RZ, P2 ;  /* 0x000000ff0f0f7207 */ /* 0x000fe20001000000 */
[----:B------:R-:W-:-:S02]  /*06e0*/  IMAD.U32 R20, R20, 0x10000, RZ ;  /* 0x0001000014147824 */ /* 0x000fc400078e00ff */
[----:B------:R-:W-:Y:S02]  /*06f0*/  IMAD.U32 R17, R17, 0x10000, RZ ;  /* 0x0001000011117824 */ /* 0x000fe400078e00ff */
[----:B------:R-:W-:Y:S02]  /*0700*/  IMAD.U32 R19, R19, 0x10000, RZ ;  /* 0x0001000013137824 */ /* 0x000fe400078e00ff */
[----:B------:R-:W-:Y:S01]  /*0710*/  IMAD.U32 R15, R15, 0x10000, RZ ;  /* 0x000100000f0f7824 */ /* 0x000fe200078e00ff */
[----:B------:R-:W-:Y:S01]  /*0720*/  @P0 FSEL R14, R18, RZ, P1 ;  /* 0x000000ff120e0208 */ /* 0x000fe20000800000 */
[----:B------:R-:W-:Y:S01]  /*0730*/  FADD R0, RZ, -R0 ;  /* 0x80000000ff007221 */ /* 0x000fe20000000000 */
[----:B-1----:R-:W-:Y:S01]  /*0740*/  FADD R7, RZ, -R20 ;  /* 0x80000014ff077221 */ /* 0x002fe20000000000 */
[----:B------:R-:W-:Y:S01]  /*0750*/  @P0 FSEL R0, R3, RZ, P1 ;  /* 0x000000ff03000208 */ /* 0x000fe20000800000 */
[----:B------:R-:W-:Y:S01]  /*0760*/  FADD R19, RZ, -R19 ;  /* 0x80000013ff137221 */ /* 0x000fe20000000000 */
[----:B------:R-:W-:Y:S01]  /*0770*/  @P3 FSEL R7, R17, RZ, P2 ;  /* 0x000000ff11073208 */ /* 0x000fe20001000000 */
[----:B------:R-:W-:Y:S01]  /*0780*/  IMAD.U32 R10, R10, 0x10000, RZ ;  /* 0x000100000a0a7824 */ /* 0x000fe200078e00ff */
[----:B------:R-:W-:Y:S01]  /*0790*/  @P3 FSEL R19, R15, RZ, P2 ;  /* 0x000000ff0f133208 */ /* 0x000fe20001000000 */
[----:B------:R-:W-:Y:S01]  /*07a0*/  FMUL R14, R21, R14 ;  /* 0x0000000e150e7220 */ /* 0x000fe20000400000 */
[----:B------:R-:W-:Y:S01]  /*07b0*/  FMUL R21, R0, R21 ;  /* 0x0000001500157220 */ /* 0x000fe20000400000 */
[----:B------:R-:W-:Y:S01]  /*07c0*/  IMAD.U32 R5, R22, 0x10000, RZ ;  /* 0x0001000016057824 */ /* 0x000fe200078e00ff */
[----:B------:R-:W-:Y:S01]  /*07d0*/  FMUL R0, R10, R7 ;  /* 0x000000070a007220 */ /* 0x000fe20000400000 */
[----:B------:R-:W-:Y:S01]  /*07e0*/  IMAD.U32 R2, R2, 0x10000, RZ ;  /* 0x0001000002027824 */ /* 0x000fe200078e00ff */
[----:B------:R-:W-:Y:S01]  /*07f0*/  FMUL R19, R19, R10 ;  /* 0x0000000a13137220 */ /* 0x000fe20000400000 */
[----:B------:R-:W-:-:S02]  /*0800*/  IMAD.U32 R3, R24, 0x10000, RZ ;  /* 0x0001000018037824 */ /* 0x000fc400078e00ff */
[----:B------:R-:W-:Y:S02]  /*0810*/  IMAD.U32 R6, R6, 0x10000, RZ ;  /* 0x0001000006067824 */ /* 0x000fe400078e00ff */
[----:B------:R-:W-:Y:S02]  /*0820*/  IMAD.U32 R8, R8, 0x10000, RZ ;  /* 0x0001000008087824 */ /* 0x000fe400078e00ff */
[----:B------:R-:W-:Y:S01]  /*0830*/  IMAD.U32 R4, R4, 0x10000, RZ ;  /* 0x0001000004047824 */ /* 0x000fe200078e00ff */
[----:B------:R-:W-:Y:S01]  /*0840*/  FFMA R7, R5, R2, R0 ;  /* 0x0000000205077223 */ /* 0x000fe20000000000 */
[----:B------:R-:W-:Y:S01]  /*0850*/  FFMA R6, R6, R3, R21 ;  /* 0x0000000306067223 */ /* 0x000fe20000000015 */
[----:B------:R-:W-:Y:S01]  /*0860*/  FFMA R5, R8, R5, R19 ;  /* 0x0000000508057223 */ /* 0x000fe20000000013 */
[----:B------:R-:W-:Y:S01]  /*0870*/  FFMA R4, R3, R4, R14 ;  /* 0x0000000403047223 */ /* 0x000fe2000000000e */
[----:B------:R-:W-:-:S03]  /*0880*/  IMAD.WIDE R2, R13, R12, c[0x0][0x178] ;  /* 0x00005e000d027625 */ /* 0x000fc600078e020c */
[----:B------:R-:W-:Y:S01]  /*0890*/  F2FP.BF16.F32.PACK_AB R5, R5, R6 ;  /* 0x000000060505723e */ /* 0x000fe200000010ff */
[----:B------:R-:W-:Y:S01]  /*08a0*/  IMAD.WIDE R12, R13, R12, c[0x0][0x180] ;  /* 0x000060000d0c7625 */ /* 0x000fe200078e020c */
[----:B------:R-:W-:-:S03]  /*08b0*/  F2FP.BF16.F32.PACK_AB R7, R7, R4 ;  /* 0x000000040707723e */ /* 0x000fc600000010ff */
[----:B------:R-:W-:Y:S04]  /*08c0*/  STG.E [R2.64], R5 ;  /* 0x0000000502007986 */ /* 0x000fe8000c101904 */
[----:B------:R-:W-:Y:S01]  /*08d0*/  STG.E [R12.64], R7 ;  /* 0x000000070c007986 */ /* 0x000fe2000c101904 */
[----:B------:R-:W-:Y:S05]  /*08e0*/  EXIT ;  /* 0x000000000000794d */ /* 0x000fea0003800000 */
.L_x_0:
[----:B------:R-:W-:-:S00]  /*08f0*/  BRA `(.L_x_0) ;  /* 0xfffffff000007947 */ /* 0x000fc0000383ffff */
[----:B------:R-:W-:-:S00]  /*0900*/  NOP ;  /* 0x0000000000007918 */ /* 0x000fc00000000000 */
[----:B------:R-:W-:-:S00]  /*0910*/  NOP ;  /* 0x0000000000007918 */ /* 0x000fc00000000000 */
[----:B------:R-:W-:-:S00]  /*0920*/  NOP ;  /* 0x0000000000007918 */ /* 0x000fc00000000000 */
[----:B------:R-:W-:-:S00]  /*0930*/  NOP ;  /* 0x0000000000007918 */ /* 0x000fc00000000000 */
[----:B------:R-:W-:-:S00]  /*0940*/  NOP ;  /* 0x0000000000007918 */ /* 0x000fc00000000000 */
[----:B------:R-:W-:-:S00]  /*0950*/  NOP ;  /* 0x0000000000007918 */ /* 0x000fc00000000000 */
[----:B------:R-:W-:-:S00]  /*0960*/  NOP ;  /* 0x0000000000007918 */ /* 0x000fc00000000000 */
[----:B------:R-:W-:-:S00]  /*0970*/  NOP ;  /* 0x0000000000007918 */ /* 0x000fc00000000000 */
.L_x_1:
